//
// Generated by NVIDIA NVVM Compiler
//
// Compiler Build ID: CL-36424714
// Cuda compilation tools, release 13.0, V13.0.88
// Based on NVVM 20.0.0
//

.version 9.0
.target sm_100
.address_size 64

	// .globl	_Z16modifyMatrixRowsPfii

.visible .entry _Z16modifyMatrixRowsPfii(
	.param .u64 .ptr .align 1 _Z16modifyMatrixRowsPfii_param_0,
	.param .u32 _Z16modifyMatrixRowsPfii_param_1,
	.param .u32 _Z16modifyMatrixRowsPfii_param_2
)
{
	.reg .pred 	%p<9>;
	.reg .b32 	%r<22>;
	.reg .b32 	%f<18>;
	.reg .b64 	%rd<5>;

	ld.param.u64 	%rd2, [_Z16modifyMatrixRowsPfii_param_0];
	ld.param.u32 	%r11, [_Z16modifyMatrixRowsPfii_param_1];
	ld.param.u32 	%r10, [_Z16modifyMatrixRowsPfii_param_2];
	mov.u32 	%r12, %ctaid.x;
	mov.u32 	%r13, %ntid.x;
	mov.u32 	%r14, %tid.x;
	mad.lo.s32 	%r1, %r12, %r13, %r14;
	mov.u32 	%r15, %ctaid.y;
	mov.u32 	%r16, %ntid.y;
	mov.u32 	%r17, %tid.y;
	mad.lo.s32 	%r2, %r15, %r16, %r17;
	setp.ge.s32 	%p1, %r2, %r11;
	setp.ge.s32 	%p2, %r1, %r10;
	or.pred  	%p3, %p1, %p2;
	@%p3 bra 	$L__BB0_9;
	cvta.to.global.u64 	%rd3, %rd2;
	mad.lo.s32 	%r18, %r10, %r2, %r1;
	mul.wide.s32 	%rd4, %r18, 4;
	add.s64 	%rd1, %rd3, %rd4;
	ld.global.f32 	%f1, [%rd1];
	setp.eq.s32 	%p4, %r2, 0;
	@%p4 bra 	$L__BB0_9;
	and.b32  	%r3, %r2, 3;
	setp.lt.u32 	%p5, %r2, 4;
	mov.f32 	%f17, %f1;
	@%p5 bra 	$L__BB0_5;
	and.b32  	%r19, %r2, -4;
	neg.s32 	%r20, %r19;
	mov.f32 	%f17, %f1;
$L__BB0_4:
	mul.f32 	%f10, %f1, %f17;
	mul.f32 	%f11, %f1, %f10;
	mul.f32 	%f12, %f1, %f11;
	mul.f32 	%f17, %f1, %f12;
	add.s32 	%r20, %r20, 4;
	setp.ne.s32 	%p6, %r20, 0;
	@%p6 bra 	$L__BB0_4;
$L__BB0_5:
	setp.eq.s32 	%p7, %r3, 0;
	@%p7 bra 	$L__BB0_8;
	neg.s32 	%r21, %r3;
$L__BB0_7:
	.pragma "nounroll";
	mul.f32 	%f17, %f1, %f17;
	add.s32 	%r21, %r21, 1;
	setp.ne.s32 	%p8, %r21, 0;
	@%p8 bra 	$L__BB0_7;
$L__BB0_8:
	st.global.f32 	[%rd1], %f17;
$L__BB0_9:
	ret;

}


// ===== COMPILED SASS (sm_100) =====

	.target	sm_100

	.elftype	@"ET_EXEC"


//--------------------- .note.nv.tkinfo           --------------------------
	.section	.note.nv.tkinfo,"",@"SHT_NOTE"
	.sectionflags	@"SHF_NOTE_NV_TKINFO"
	.tkinfo
        /*0018*/ 	.word	0x00000002
        /*0030*/ 	.string	""
        /*0030*/ 	.string	"ptxas"
        /*0030*/ 	.string	"Cuda compilation tools, release 13.0, V13.0.88"
        /*0030*/ 	.string	"Build cuda_13.0.r13.0/compiler.36424714_0"
        /*0030*/ 	.string	"-arch sm_100 -m 64 "



//--------------------- .note.nv.cuinfo           --------------------------
	.section	.note.nv.cuinfo,"",@"SHT_NOTE"
	.sectionflags	@"SHF_NOTE_NV_CUINFO"
        /*0018*/ 	.short	0x0002
        /*001a*/ 	.short	0x0064
        /*001c*/ 	.short	0x0082
	.zero		2


//--------------------- .nv.info                  --------------------------
	.section	.nv.info,"",@"SHT_CUDA_INFO"
	.align	4


	//----- nvinfo : EIATTR_REGCOUNT
	.align		4
        /*0000*/ 	.byte	0x04, 0x2f
        /*0002*/ 	.short	(.L_1 - .L_0)
	.align		4
.L_0:
        /*0004*/ 	.word	index@(_Z16modifyMatrixRowsPfii)
        /*0008*/ 	.word	0x0000000a


	//----- nvinfo : EIATTR_FRAME_SIZE
	.align		4
.L_1:
        /*000c*/ 	.byte	0x04, 0x11
        /*000e*/ 	.short	(.L_3 - .L_2)
	.align		4
.L_2:
        /*0010*/ 	.word	index@(_Z16modifyMatrixRowsPfii)
        /*0014*/ 	.word	0x00000000


	//----- nvinfo : EIATTR_MIN_STACK_SIZE
	.align		4
.L_3:
        /*0018*/ 	.byte	0x04, 0x12
        /*001a*/ 	.short	(.L_5 - .L_4)
	.align		4
.L_4:
        /*001c*/ 	.word	index@(_Z16modifyMatrixRowsPfii)
        /*0020*/ 	.word	0x00000000
.L_5:


//--------------------- .nv.compat                --------------------------
	.section	.nv.compat,"",@"SHT_CUDA_COMPAT_INFO"
	.align	4
        /*0000*/ 	.byte	0x02, 0x09, 0x00, 0x00, 0x02, 0x02, 0x01, 0x00, 0x02, 0x05, 0x05, 0x00, 0x03, 0x07, 0x01, 0x01
        /*0010*/ 	.byte	0x02, 0x03, 0x00, 0x00, 0x02, 0x06, 0x01, 0x00, 0x04, 0x0b, 0x08, 0x00, 0x09, 0x00, 0x00, 0x00
        /*0020*/ 	.byte	0x00, 0x00, 0x00, 0x00


//--------------------- .nv.info._Z16modifyMatrixRowsPfii --------------------------
	.section	.nv.info._Z16modifyMatrixRowsPfii,"",@"SHT_CUDA_INFO"
	.sectionflags	@""
	.align	4


	//----- nvinfo : EIATTR_CUDA_API_VERSION
	.align		4
        /*0000*/ 	.byte	0x04, 0x37
        /*0002*/ 	.short	(.L_7 - .L_6)
.L_6:
        /*0004*/ 	.word	0x00000082


	//----- nvinfo : EIATTR_KPARAM_INFO
	.align		4
.L_7:
        /*0008*/ 	.byte	0x04, 0x17
        /*000a*/ 	.short	(.L_9 - .L_8)
.L_8:
        /*000c*/ 	.word	0x00000000
        /*0010*/ 	.short	0x0002
        /*0012*/ 	.short	0x000c
        /*0014*/ 	.byte	0x00, 0xf0, 0x11, 0x00


	//----- nvinfo : EIATTR_KPARAM_INFO
	.align		4
.L_9:
        /*0018*/ 	.byte	0x04, 0x17
        /*001a*/ 	.short	(.L_11 - .L_10)
.L_10:
        /*001c*/ 	.word	0x00000000
        /*0020*/ 	.short	0x0001
        /*0022*/ 	.short	0x0008
        /*0024*/ 	.byte	0x00, 0xf0, 0x11, 0x00


	//----- nvinfo : EIATTR_KPARAM_INFO
	.align		4
.L_11:
        /*0028*/ 	.byte	0x04, 0x17
        /*002a*/ 	.short	(.L_13 - .L_12)
.L_12:
        /*002c*/ 	.word	0x00000000
        /*0030*/ 	.short	0x0000
        /*0032*/ 	.short	0x0000
        /*0034*/ 	.byte	0x00, 0xf5, 0x21, 0x00


	//----- nvinfo : EIATTR_SPARSE_MMA_MASK
	.align		4
.L_13:
        /*0038*/ 	.byte	0x03, 0x50
        /*003a*/ 	.short	0x0000


	//----- nvinfo : EIATTR_MAXREG_COUNT
	.align		4
        /*003c*/ 	.byte	0x03, 0x1b
        /*003e*/ 	.short	0x00ff


	//----- nvinfo : EIATTR_MERCURY_ISA_VERSION
	.align		4
        /*0040*/ 	.byte	0x03, 0x5f
        /*0042*/ 	.short	0x0101


	//----- nvinfo : EIATTR_VRC_CTA_INIT_COUNT
	.align		4
        /*0044*/ 	.byte	0x02, 0x4a
	.zero		1
	.zero		1


	//----- nvinfo : EIATTR_EXIT_INSTR_OFFSETS
	.align		4
        /*0048*/ 	.byte	0x04, 0x1c
        /*004a*/ 	.short	(.L_15 - .L_14)


	//   ....[0]....
.L_14:
        /*004c*/ 	.word	0x000000c0


	//   ....[1]....
        /*0050*/ 	.word	0x00000100


	//   ....[2]....
        /*0054*/ 	.word	0x000005b0


	//----- nvinfo : EIATTR_CRS_STACK_SIZE
	.align		4
.L_15:
        /*0058*/ 	.byte	0x04, 0x1e
        /*005a*/ 	.short	(.L_17 - .L_16)
.L_16:
        /*005c*/ 	.word	0x00000000


	//----- nvinfo : EIATTR_CBANK_PARAM_SIZE
	.align		4
.L_17:
        /*0060*/ 	.byte	0x03, 0x19
        /*0062*/ 	.short	0x0010


	//----- nvinfo : EIATTR_PARAM_CBANK
	.align		4
        /*0064*/ 	.byte	0x04, 0x0a
        /*0066*/ 	.short	(.L_19 - .L_18)
	.align		4
.L_18:
        /*0068*/ 	.word	index@(.nv.constant0._Z16modifyMatrixRowsPfii)
        /*006c*/ 	.short	0x0380
        /*006e*/ 	.short	0x0010


	//----- nvinfo : EIATTR_SW_WAR
	.align		4
.L_19:
        /*0070*/ 	.byte	0x04, 0x36
        /*0072*/ 	.short	(.L_21 - .L_20)
.L_20:
        /*0074*/ 	.word	0x00000008
.L_21:


//--------------------- .nv.callgraph             --------------------------
	.section	.nv.callgraph,"",@"SHT_CUDA_CALLGRAPH"
	.align	4
	.sectionentsize	8
	.align		4
        /*0000*/ 	.word	0x00000000
	.align		4
        /*0004*/ 	.word	0xffffffff
	.align		4
        /*0008*/ 	.word	0x00000000
	.align		4
        /*000c*/ 	.word	0xfffffffe
	.align		4
        /*0010*/ 	.word	0x00000000
	.align		4
        /*0014*/ 	.word	0xfffffffd
	.align		4
        /*0018*/ 	.word	0x00000000
	.align		4
        /*001c*/ 	.word	0xfffffffc


//--------------------- .text._Z16modifyMatrixRowsPfii --------------------------
	.section	.text._Z16modifyMatrixRowsPfii,"ax",@progbits
	.align	128
        .global         _Z16modifyMatrixRowsPfii
        .type           _Z16modifyMatrixRowsPfii,@function
        .size           _Z16modifyMatrixRowsPfii,(.L_x_12 - _Z16modifyMatrixRowsPfii)
        .other          _Z16modifyMatrixRowsPfii,@"STO_CUDA_ENTRY STV_DEFAULT"
_Z16modifyMatrixRowsPfii:
.text._Z16modifyMatrixRowsPfii:
[----:B------:R-:W-:Y:S01]  /*0000*/  LDC R1, c[0x0][0x37c] ;  /* 0x0000df00ff017b82 */ /* 0x000fe20000000800 */
[----:B------:R-:W0:Y:S07]  /*0010*/  S2R R3, SR_TID.X ;  /* 0x0000000000037919 */ /* 0x000e2e0000002100 */
[----:B------:R-:W0:Y:S01]  /*0020*/  S2UR UR4, SR_CTAID.X ;  /* 0x00000000000479c3 */ /* 0x000e220000002500 */
[----:B------:R-:W1:Y:S01]  /*0030*/  LDCU.64 UR6, c[0x0][0x388] ;  /* 0x00007100ff0677ac */ /* 0x000e620008000a00 */
[----:B------:R-:W2:Y:S06]  /*0040*/  S2R R2, SR_TID.Y ;  /* 0x0000000000027919 */ /* 0x000eac0000002200 */
[----:B------:R-:W0:Y:S08]  /*0050*/  LDC R0, c[0x0][0x360] ;  /* 0x0000d800ff007b82 */ /* 0x000e300000000800 */
[----:B------:R-:W2:Y:S08]  /*0060*/  S2UR UR5, SR_CTAID.Y ;  /* 0x00000000000579c3 */ /* 0x000eb00000002600 */
[----:B------:R-:W2:Y:S01]  /*0070*/  LDC R5, c[0x0][0x364] ;  /* 0x0000d900ff057b82 */ /* 0x000ea20000000800 */
[----:B0-----:R-:W-:-:S05]  /*0080*/  IMAD R0, R0, UR4, R3 ;  /* 0x0000000400007c24 */ /* 0x001fca000f8e0203 */
[----:B-1----:R-:W-:Y:S01]  /*0090*/  ISETP.GE.AND P0, PT, R0, UR7, PT ;  /* 0x0000000700007c0c */ /* 0x002fe2000bf06270 */
[----:B--2---:R-:W-:-:S05]  /*00a0*/  IMAD R5, R5, UR5, R2 ;  /* 0x0000000505057c24 */ /* 0x004fca000f8e0202 */
[----:B------:R-:W-:-:S13]  /*00b0*/  ISETP.GE.OR P0, PT, R5, UR6, P0 ;  /* 0x0000000605007c0c */ /* 0x000fda0008706670 */
[----:B------:R-:W-:Y:S05]  /*00c0*/  @P0 EXIT ;  /* 0x000000000000094d */ /* 0x000fea0003800000 */
[----:B------:R-:W0:Y:S01]  /*00d0*/  LDC.64 R2, c[0x0][0x380] ;  /* 0x0000e000ff027b82 */ /* 0x000e220000000a00 */
[C---:B------:R-:W-:Y:S01]  /*00e0*/  ISETP.NE.AND P0, PT, R5.reuse, RZ, PT ;  /* 0x000000ff0500720c */ /* 0x040fe20003f05270 */
[----:B------:R-:W-:-:S12]  /*00f0*/  IMAD R7, R5, UR7, R0 ;  /* 0x0000000705077c24 */ /* 0x000fd8000f8e0200 */
[----:B------:R-:W-:Y:S05]  /*0100*/  @!P0 EXIT ;  /* 0x000000000000894d */ /* 0x000fea0003800000 */
[----:B------:R-:W1:Y:S01]  /*0110*/  LDCU.64 UR4, c[0x0][0x358] ;  /* 0x00006b00ff0477ac */ /* 0x000e620008000a00 */
[----:B0-----:R-:W-:-:S05]  /*0120*/  IMAD.WIDE R2, R7, 0x4, R2 ;  /* 0x0000000407027825 */ /* 0x001fca00078e0202 */
[----:B-1----:R-:W2:Y:S01]  /*0130*/  LDG.E R0, desc[UR4][R2.64] ;  /* 0x0000000402007981 */ /* 0x002ea2000c1e1900 */
[C---:B------:R-:W-:Y:S01]  /*0140*/  ISETP.GE.U32.AND P0, PT, R5.reuse, 0x4, PT ;  /* 0x000000040500780c */ /* 0x040fe20003f06070 */
[----:B------:R-:W-:Y:S01]  /*0150*/  BSSY.RECONVERGENT B0, `(.L_x_0) ;  /* 0x000003b000007945 */ /* 0x000fe20003800200 */
[----:B------:R-:W-:Y:S02]  /*0160*/  LOP3.LUT R4, R5, 0x3, RZ, 0xc0, !PT ;  /* 0x0000000305047812 */ /* 0x000fe400078ec0ff */
[----:B--2---:R-:W-:-:S09]  /*0170*/  MOV R7, R0 ;  /* 0x0000000000077202 */ /* 0x004fd20000000f00 */
[----:B------:R-:W-:Y:S05]  /*0180*/  @!P0 BRA `(.L_x_1) ;  /* 0x0000000000dc8947 */ /* 0x000fea0003800000 */
[----:B------:R-:W-:Y:S02]  /*0190*/  LOP3.LUT R5, R5, 0xfffffffc, RZ, 0xc0, !PT ;  /* 0xfffffffc05057812 */ /* 0x000fe400078ec0ff */
[----:B------:R-:W-:Y:S02]  /*01a0*/  MOV R7, R0 ;  /* 0x0000000000077202 */ /* 0x000fe40000000f00 */
[----:B------:R-:W-:-:S04]  /*01b0*/  IADD3 R5, PT, PT, -R5, RZ, RZ ;  /* 0x000000ff05057210 */ /* 0x000fc80007ffe1ff */
[----:B------:R-:W-:-:S13]  /*01c0*/  ISETP.GE.AND P0, PT, R5, RZ, PT ;  /* 0x000000ff0500720c */ /* 0x000fda0003f06270 */
[----:B------:R-:W-:Y:S05]  /*01d0*/  @P0 BRA `(.L_x_2) ;  /* 0x0000000000ac0947 */ /* 0x000fea0003800000 */
[----:B------:R-:W-:Y:S01]  /*01e0*/  IADD3 R6, PT, PT, -R5, RZ, RZ ;  /* 0x000000ff05067210 */ /* 0x000fe20007ffe1ff */
[----:B------:R-:W-:Y:S01]  /*01f0*/  BSSY.RECONVERGENT B1, `(.L_x_3) ;  /* 0x0000018000017945 */ /* 0x000fe20003800200 */
[----:B------:R-:W-:Y:S02]  /*0200*/  PLOP3.LUT P0, PT, PT, PT, PT, 0x80, 0x8 ;  /* 0x000000000008781c */ /* 0x000fe40003f0f070 */
[----:B------:R-:W-:-:S13]  /*0210*/  ISETP.GT.AND P1, PT, R6, 0xc, PT ;  /* 0x0000000c0600780c */ /* 0x000fda0003f24270 */
[----:B------:R-:W-:Y:S05]  /*0220*/  @!P1 BRA `(.L_x_4) ;  /* 0x0000000000509947 */ /* 0x000fea0003800000 */
[----:B------:R-:W-:-:S13]  /*0230*/  PLOP3.LUT P0, PT, PT, PT, PT, 0x8, 0x80 ;  /* 0x000000000080781c */ /* 0x000fda0003f0e170 */
.L_x_5:
[----:B------:R-:W-:Y:S01]  /*0240*/  FMUL R7, R0, R7 ;  /* 0x0000000700077220 */ /* 0x000fe20000400000 */
[----:B------:R-:W-:-:S03]  /*0250*/  IADD3 R5, PT, PT, R5, 0x10, RZ ;  /* 0x0000001005057810 */ /* 0x000fc60007ffe0ff */
[----:B------:R-:W-:Y:S01]  /*0260*/  FMUL R7, R0, R7 ;  /* 0x0000000700077220 */ /* 0x000fe20000400000 */
[----:B------:R-:W-:-:S03]  /*0270*/  ISETP.GE.AND P1, PT, R5, -0xc, PT ;  /* 0xfffffff40500780c */ /* 0x000fc60003f26270 */
[----:B------:R-:W-:-:S04]  /*0280*/  FMUL R7, R0, R7 ;  /* 0x0000000700077220 */ /* 0x000fc80000400000 */
        /* <DEDUP_REMOVED lines=12> */
[----:B------:R-:W-:Y:S01]  /*0350*/  FMUL R7, R0, R7 ;  /* 0x0000000700077220 */ /* 0x000fe20000400000 */
[----:B------:R-:W-:Y:S06]  /*0360*/  @!P1 BRA `(.L_x_5) ;  /* 0xfffffffc00b49947 */ /* 0x000fec000383ffff */
.L_x_4:
[----:B------:R-:W-:Y:S05]  /*0370*/  BSYNC.RECONVERGENT B1 ;  /* 0x0000000000017941 */ /* 0x000fea0003800200 */
.L_x_3:
[----:B------:R-:W-:Y:S01]  /*0380*/  IADD3 R6, PT, PT, -R5, RZ, RZ ;  /* 0x000000ff05067210 */ /* 0x000fe20007ffe1ff */
[----:B------:R-:W-:Y:S03]  /*0390*/  BSSY.RECONVERGENT B1, `(.L_x_6) ;  /* 0x000000d000017945 */ /* 0x000fe60003800200 */
[----:B------:R-:W-:-:S13]  /*03a0*/  ISETP.GT.AND P1, PT, R6, 0x4, PT ;  /* 0x000000040600780c */ /* 0x000fda0003f24270 */
[----:B------:R-:W-:Y:S05]  /*03b0*/  @!P1 BRA `(.L_x_7) ;  /* 0x0000000000289947 */ /* 0x000fea0003800000 */
[C---:B------:R-:W-:Y:S01]  /*03c0*/  FMUL R7, R0.reuse, R7 ;  /* 0x0000000700077220 */ /* 0x040fe20000400000 */
[----:B------:R-:W-:Y:S02]  /*03d0*/  PLOP3.LUT P0, PT, PT, PT, PT, 0x8, 0x80 ;  /* 0x000000000080781c */ /* 0x000fe40003f0e170 */
[----:B------:R-:W-:Y:S01]  /*03e0*/  IADD3 R5, PT, PT, R5, 0x8, RZ ;  /* 0x0000000805057810 */ /* 0x000fe20007ffe0ff */
[----:B------:R-:W-:-:S04]  /*03f0*/  FMUL R7, R0, R7 ;  /* 0x0000000700077220 */ /* 0x000fc80000400000 */
[----:B------:R-:W-:-:S04]  /*0400*/  FMUL R7, R0, R7 ;  /* 0x0000000700077220 */ /* 0x000fc80000400000 */
[----:B------:R-:W-:-:S04]  /*0410*/  FMUL R7, R0, R7 ;  /* 0x0000000700077220 */ /* 0x000fc80000400000 */
[----:B------:R-:W-:-:S04]  /*0420*/  FMUL R7, R0, R7 ;  /* 0x0000000700077220 */ /* 0x000fc80000400000 */
[----:B------:R-:W-:-:S04]  /*0430*/  FMUL R7, R0, R7 ;  /* 0x0000000700077220 */ /* 0x000fc80000400000 */
[----:B------:R-:W-:-:S04]  /*0440*/  FMUL R7, R0, R7 ;  /* 0x0000000700077220 */ /* 0x000fc80000400000 */
[----:B------:R-:W-:-:S07]  /*0450*/  FMUL R7, R0, R7 ;  /* 0x0000000700077220 */ /* 0x000fce0000400000 */
.L_x_7:
[----:B------:R-:W-:Y:S05]  /*0460*/  BSYNC.RECONVERGENT B1 ;  /* 0x0000000000017941 */ /* 0x000fea0003800200 */
.L_x_6:
[----:B------:R-:W-:-:S13]  /*0470*/  ISETP.NE.OR P0, PT, R5, RZ, P0 ;  /* 0x000000ff0500720c */ /* 0x000fda0000705670 */
[----:B------:R-:W-:Y:S05]  /*0480*/  @!P0 BRA `(.L_x_1) ;  /* 0x00000000001c8947 */ /* 0x000fea0003800000 */
.L_x_2:
[----:B------:R-:W-:Y:S01]  /*0490*/  IADD3 R5, PT, PT, R5, 0x4, RZ ;  /* 0x0000000405057810 */ /* 0x000fe20007ffe0ff */
[----:B------:R-:W-:-:S03]  /*04a0*/  FMUL R7, R0, R7 ;  /* 0x0000000700077220 */ /* 0x000fc60000400000 */
[----:B------:R-:W-:Y:S01]  /*04b0*/  ISETP.NE.AND P0, PT, R5, RZ, PT ;  /* 0x000000ff0500720c */ /* 0x000fe20003f05270 */
[----:B------:R-:W-:-:S04]  /*04c0*/  FMUL R7, R0, R7 ;  /* 0x0000000700077220 */ /* 0x000fc80000400000 */
[----:B------:R-:W-:-:S04]  /*04d0*/  FMUL R7, R0, R7 ;  /* 0x0000000700077220 */ /* 0x000fc80000400000 */
[----:B------:R-:W-:-:S04]  /*04e0*/  FMUL R7, R0, R7 ;  /* 0x0000000700077220 */ /* 0x000fc80000400000 */
[----:B------:R-:W-:Y:S05]  /*04f0*/  @P0 BRA `(.L_x_2) ;  /* 0xfffffffc00e40947 */ /* 0x000fea000383ffff */
.L_x_1:
[----:B------:R-:W-:Y:S05]  /*0500*/  BSYNC.RECONVERGENT B0 ;  /* 0x0000000000007941 */ /* 0x000fea0003800200 */
.L_x_0:
[----:B------:R-:W-:Y:S01]  /*0510*/  ISETP.NE.AND P0, PT, R4, RZ, PT ;  /* 0x000000ff0400720c */ /* 0x000fe20003f05270 */
[----:B------:R-:W-:-:S12]  /*0520*/  BSSY.RECONVERGENT B0, `(.L_x_8) ;  /* 0x0000007000007945 */ /* 0x000fd80003800200 */
[----:B------:R-:W-:Y:S05]  /*0530*/  @!P0 BRA `(.L_x_9) ;  /* 0x0000000000148947 */ /* 0x000fea0003800000 */
[----:B------:R-:W-:-:S07]  /*0540*/  IADD3 R4, PT, PT, -R4, RZ, RZ ;  /* 0x000000ff04047210 */ /* 0x000fce0007ffe1ff */
.L_x_10:
[----:B------:R-:W-:Y:S01]  /*0550*/  IADD3 R4, PT, PT, R4, 0x1, RZ ;  /* 0x0000000104047810 */ /* 0x000fe20007ffe0ff */
[----:B------:R-:W-:-:S03]  /*0560*/  FMUL R7, R0, R7 ;  /* 0x0000000700077220 */ /* 0x000fc60000400000 */
[----:B------:R-:W-:-:S13]  /*0570*/  ISETP.NE.AND P0, PT, R4, RZ, PT ;  /* 0x000000ff0400720c */ /* 0x000fda0003f05270 */
[----:B------:R-:W-:Y:S05]  /*0580*/  @P0 BRA `(.L_x_10) ;  /* 0xfffffffc00f00947 */ /* 0x000fea000383ffff */
.L_x_9:
[----:B------:R-:W-:Y:S05]  /*0590*/  BSYNC.RECONVERGENT B0 ;  /* 0x0000000000007941 */ /* 0x000fea0003800200 */
.L_x_8:
[----:B------:R-:W-:Y:S01]  /*05a0*/  STG.E desc[UR4][R2.64], R7 ;  /* 0x0000000702007986 */ /* 0x000fe2000c101904 */
[----:B------:R-:W-:Y:S05]  /*05b0*/  EXIT ;  /* 0x000000000000794d */ /* 0x000fea0003800000 */
.L_x_11:
[----:B------:R-:W-:-:S00]  /*05c0*/  BRA `(.L_x_11) ;  /* 0xfffffffc00fc7947 */ /* 0x000fc0000383ffff */
[----:B------:R-:W-:-:S00]  /*05d0*/  NOP ;  /* 0x0000000000007918 */ /* 0x000fc00000000000 */
        /* <DEDUP_REMOVED lines=10> */
.L_x_12:


//--------------------- .nv.shared.reserved.0     --------------------------
	.section	.nv.shared.reserved.0,"aw",@nobits
	.weak		__nv_reservedSMEM_offset_0_alias
	.size		__nv_reservedSMEM_offset_0_alias, 0, 64
	.other		__nv_reservedSMEM_offset_0_alias,@"STO_CUDA_RESERVED_SHARED STV_DEFAULT"
__nv_reservedSMEM_offset_0_alias:
	.zero		0
	.zero		64


//--------------------- .nv.constant0._Z16modifyMatrixRowsPfii --------------------------
	.section	.nv.constant0._Z16modifyMatrixRowsPfii,"a",@progbits
	.sectionflags	@""
	.align	4
.nv.constant0._Z16modifyMatrixRowsPfii:
	.zero		912


//--------------------- SYMBOLS --------------------------

	.type		.nv.reservedSmem.offset0,@object
	.size		.nv.reservedSmem.offset0,0x4
